//
// Generated by NVIDIA NVVM Compiler
//
// Compiler Build ID: CL-36424714
// Cuda compilation tools, release 13.0, V13.0.88
// Based on NVVM 20.0.0
//

.version 9.0
.target sm_100
.address_size 64

	// .globl	_Z14blockTransposePfii
// _ZZ14blockTransposePfiiE6blockA has been demoted

.visible .entry _Z14blockTransposePfii(
	.param .u64 .ptr .align 1 _Z14blockTransposePfii_param_0,
	.param .u32 _Z14blockTransposePfii_param_1,
	.param .u32 _Z14blockTransposePfii_param_2
)
{
	.reg .b32 	%r<20>;
	.reg .b32 	%f<3>;
	.reg .b64 	%rd<5>;
	// demoted variable
	.shared .align 4 .b8 _ZZ14blockTransposePfiiE6blockA[16];
	ld.param.u64 	%rd1, [_Z14blockTransposePfii_param_0];
	ld.param.u32 	%r1, [_Z14blockTransposePfii_param_1];
	cvta.to.global.u64 	%rd2, %rd1;
	mov.u32 	%r2, %ctaid.x;
	shl.b32 	%r3, %r2, 1;
	mov.u32 	%r4, %tid.x;
	add.s32 	%r5, %r3, %r4;
	mov.u32 	%r6, %ctaid.y;
	shl.b32 	%r7, %r6, 1;
	mov.u32 	%r8, %tid.y;
	add.s32 	%r9, %r7, %r8;
	mad.lo.s32 	%r10, %r1, %r9, %r5;
	mul.wide.s32 	%rd3, %r10, 4;
	add.s64 	%rd4, %rd2, %rd3;
	ld.global.f32 	%f1, [%rd4];
	shl.b32 	%r11, %r8, 3;
	mov.u32 	%r12, _ZZ14blockTransposePfiiE6blockA;
	add.s32 	%r13, %r12, %r11;
	shl.b32 	%r14, %r4, 2;
	add.s32 	%r15, %r13, %r14;
	st.shared.f32 	[%r15], %f1;
	shl.b32 	%r16, %r4, 3;
	add.s32 	%r17, %r12, %r16;
	shl.b32 	%r18, %r8, 2;
	add.s32 	%r19, %r17, %r18;
	ld.shared.f32 	%f2, [%r19];
	st.global.f32 	[%rd4], %f2;
	ret;

}


// ===== COMPILED SASS (sm_100) =====

	.target	sm_100

	.elftype	@"ET_EXEC"


//--------------------- .note.nv.tkinfo           --------------------------
	.section	.note.nv.tkinfo,"",@"SHT_NOTE"
	.sectionflags	@"SHF_NOTE_NV_TKINFO"
	.tkinfo
        /*0018*/ 	.word	0x00000002
        /*0030*/ 	.string	""
        /*0030*/ 	.string	"ptxas"
        /*0030*/ 	.string	"Cuda compilation tools, release 13.0, V13.0.88"
        /*0030*/ 	.string	"Build cuda_13.0.r13.0/compiler.36424714_0"
        /*0030*/ 	.string	"-arch sm_100 -m 64 "



//--------------------- .note.nv.cuinfo           --------------------------
	.section	.note.nv.cuinfo,"",@"SHT_NOTE"
	.sectionflags	@"SHF_NOTE_NV_CUINFO"
        /*0018*/ 	.short	0x0002
        /*001a*/ 	.short	0x0064
        /*001c*/ 	.short	0x0082
	.zero		2


//--------------------- .nv.info                  --------------------------
	.section	.nv.info,"",@"SHT_CUDA_INFO"
	.align	4


	//----- nvinfo : EIATTR_REGCOUNT
	.align		4
        /*0000*/ 	.byte	0x04, 0x2f
        /*0002*/ 	.short	(.L_1 - .L_0)
	.align		4
.L_0:
        /*0004*/ 	.word	index@(_Z14blockTransposePfii)
        /*0008*/ 	.word	0x0000000b


	//----- nvinfo : EIATTR_FRAME_SIZE
	.align		4
.L_1:
        /*000c*/ 	.byte	0x04, 0x11
        /*000e*/ 	.short	(.L_3 - .L_2)
	.align		4
.L_2:
        /*0010*/ 	.word	index@(_Z14blockTransposePfii)
        /*0014*/ 	.word	0x00000000


	//----- nvinfo : EIATTR_MIN_STACK_SIZE
	.align		4
.L_3:
        /*0018*/ 	.byte	0x04, 0x12
        /*001a*/ 	.short	(.L_5 - .L_4)
	.align		4
.L_4:
        /*001c*/ 	.word	index@(_Z14blockTransposePfii)
        /*0020*/ 	.word	0x00000000
.L_5:


//--------------------- .nv.compat                --------------------------
	.section	.nv.compat,"",@"SHT_CUDA_COMPAT_INFO"
	.align	4
        /*0000*/ 	.byte	0x02, 0x09, 0x00, 0x00, 0x02, 0x02, 0x01, 0x00, 0x02, 0x05, 0x05, 0x00, 0x03, 0x07, 0x01, 0x01
        /*0010*/ 	.byte	0x02, 0x03, 0x00, 0x00, 0x02, 0x06, 0x01, 0x00, 0x04, 0x0b, 0x08, 0x00, 0x09, 0x00, 0x00, 0x00
        /*0020*/ 	.byte	0x00, 0x00, 0x00, 0x00


//--------------------- .nv.info._Z14blockTransposePfii --------------------------
	.section	.nv.info._Z14blockTransposePfii,"",@"SHT_CUDA_INFO"
	.sectionflags	@""
	.align	4


	//----- nvinfo : EIATTR_CUDA_API_VERSION
	.align		4
        /*0000*/ 	.byte	0x04, 0x37
        /*0002*/ 	.short	(.L_7 - .L_6)
.L_6:
        /*0004*/ 	.word	0x00000082


	//----- nvinfo : EIATTR_KPARAM_INFO
	.align		4
.L_7:
        /*0008*/ 	.byte	0x04, 0x17
        /*000a*/ 	.short	(.L_9 - .L_8)
.L_8:
        /*000c*/ 	.word	0x00000000
        /*0010*/ 	.short	0x0002
        /*0012*/ 	.short	0x000c
        /*0014*/ 	.byte	0x00, 0xf0, 0x11, 0x00


	//----- nvinfo : EIATTR_KPARAM_INFO
	.align		4
.L_9:
        /*0018*/ 	.byte	0x04, 0x17
        /*001a*/ 	.short	(.L_11 - .L_10)
.L_10:
        /*001c*/ 	.word	0x00000000
        /*0020*/ 	.short	0x0001
        /*0022*/ 	.short	0x0008
        /*0024*/ 	.byte	0x00, 0xf0, 0x11, 0x00


	//----- nvinfo : EIATTR_KPARAM_INFO
	.align		4
.L_11:
        /*0028*/ 	.byte	0x04, 0x17
        /*002a*/ 	.short	(.L_13 - .L_12)
.L_12:
        /*002c*/ 	.word	0x00000000
        /*0030*/ 	.short	0x0000
        /*0032*/ 	.short	0x0000
        /*0034*/ 	.byte	0x00, 0xf5, 0x21, 0x00


	//----- nvinfo : EIATTR_SPARSE_MMA_MASK
	.align		4
.L_13:
        /*0038*/ 	.byte	0x03, 0x50
        /*003a*/ 	.short	0x0000


	//----- nvinfo : EIATTR_MAXREG_COUNT
	.align		4
        /*003c*/ 	.byte	0x03, 0x1b
        /*003e*/ 	.short	0x00ff


	//----- nvinfo : EIATTR_MERCURY_ISA_VERSION
	.align		4
        /*0040*/ 	.byte	0x03, 0x5f
        /*0042*/ 	.short	0x0101


	//----- nvinfo : EIATTR_VRC_CTA_INIT_COUNT
	.align		4
        /*0044*/ 	.byte	0x02, 0x4a
	.zero		1
	.zero		1


	//----- nvinfo : EIATTR_EXIT_INSTR_OFFSETS
	.align		4
        /*0048*/ 	.byte	0x04, 0x1c
        /*004a*/ 	.short	(.L_15 - .L_14)


	//   ....[0]....
.L_14:
        /*004c*/ 	.word	0x00000170


	//----- nvinfo : EIATTR_CBANK_PARAM_SIZE
	.align		4
.L_15:
        /*0050*/ 	.byte	0x03, 0x19
        /*0052*/ 	.short	0x0010


	//----- nvinfo : EIATTR_PARAM_CBANK
	.align		4
        /*0054*/ 	.byte	0x04, 0x0a
        /*0056*/ 	.short	(.L_17 - .L_16)
	.align		4
.L_16:
        /*0058*/ 	.word	index@(.nv.constant0._Z14blockTransposePfii)
        /*005c*/ 	.short	0x0380
        /*005e*/ 	.short	0x0010


	//----- nvinfo : EIATTR_SW_WAR
	.align		4
.L_17:
        /*0060*/ 	.byte	0x04, 0x36
        /*0062*/ 	.short	(.L_19 - .L_18)
.L_18:
        /*0064*/ 	.word	0x00000008
.L_19:


//--------------------- .nv.callgraph             --------------------------
	.section	.nv.callgraph,"",@"SHT_CUDA_CALLGRAPH"
	.align	4
	.sectionentsize	8
	.align		4
        /*0000*/ 	.word	0x00000000
	.align		4
        /*0004*/ 	.word	0xffffffff
	.align		4
        /*0008*/ 	.word	0x00000000
	.align		4
        /*000c*/ 	.word	0xfffffffe
	.align		4
        /*0010*/ 	.word	0x00000000
	.align		4
        /*0014*/ 	.word	0xfffffffd
	.align		4
        /*0018*/ 	.word	0x00000000
	.align		4
        /*001c*/ 	.word	0xfffffffc


//--------------------- .text._Z14blockTransposePfii --------------------------
	.section	.text._Z14blockTransposePfii,"ax",@progbits
	.align	128
        .global         _Z14blockTransposePfii
        .type           _Z14blockTransposePfii,@function
        .size           _Z14blockTransposePfii,(.L_x_1 - _Z14blockTransposePfii)
        .other          _Z14blockTransposePfii,@"STO_CUDA_ENTRY STV_DEFAULT"
_Z14blockTransposePfii:
.text._Z14blockTransposePfii:
[----:B------:R-:W-:Y:S01]  /*0000*/  LDC R1, c[0x0][0x37c] ;  /* 0x0000df00ff017b82 */ /* 0x000fe20000000800 */
[----:B------:R-:W0:Y:S07]  /*0010*/  S2R R0, SR_CTAID.X ;  /* 0x0000000000007919 */ /* 0x000e2e0000002500 */
[----:B------:R-:W1:Y:S01]  /*0020*/  LDC.64 R2, c[0x0][0x380] ;  /* 0x0000e000ff027b82 */ /* 0x000e620000000a00 */
[----:B------:R-:W2:Y:S01]  /*0030*/  LDCU UR4, c[0x0][0x388] ;  /* 0x00007100ff0477ac */ /* 0x000ea20008000800 */
[----:B------:R-:W0:Y:S01]  /*0040*/  S2R R7, SR_TID.X ;  /* 0x0000000000077919 */ /* 0x000e220000002100 */
[----:B------:R-:W3:Y:S01]  /*0050*/  LDCU.64 UR6, c[0x0][0x358] ;  /* 0x00006b00ff0677ac */ /* 0x000ee20008000a00 */
[----:B------:R-:W4:Y:S01]  /*0060*/  S2R R5, SR_CTAID.Y ;  /* 0x0000000000057919 */ /* 0x000f220000002600 */
[----:B------:R-:W4:Y:S01]  /*0070*/  S2R R8, SR_TID.Y ;  /* 0x0000000000087919 */ /* 0x000f220000002200 */
[----:B0-----:R-:W-:-:S02]  /*0080*/  IMAD R0, R0, 0x2, R7 ;  /* 0x0000000200007824 */ /* 0x001fc400078e0207 */
[----:B----4-:R-:W-:-:S04]  /*0090*/  IMAD R5, R5, 0x2, R8 ;  /* 0x0000000205057824 */ /* 0x010fc800078e0208 */
[----:B--2---:R-:W-:-:S04]  /*00a0*/  IMAD R5, R5, UR4, R0 ;  /* 0x0000000405057c24 */ /* 0x004fc8000f8e0200 */
[----:B-1----:R-:W-:-:S05]  /*00b0*/  IMAD.WIDE R2, R5, 0x4, R2 ;  /* 0x0000000405027825 */ /* 0x002fca00078e0202 */
[----:B---3--:R-:W2:Y:S01]  /*00c0*/  LDG.E R0, desc[UR6][R2.64] ;  /* 0x0000000602007981 */ /* 0x008ea2000c1e1900 */
[----:B------:R-:W0:Y:S01]  /*00d0*/  S2UR UR5, SR_CgaCtaId ;  /* 0x00000000000579c3 */ /* 0x000e220000008800 */
[----:B------:R-:W-:Y:S02]  /*00e0*/  UMOV UR4, 0x400 ;  /* 0x0000040000047882 */ /* 0x000fe40000000000 */
[----:B0-----:R-:W-:-:S06]  /*00f0*/  ULEA UR4, UR5, UR4, 0x18 ;  /* 0x0000000405047291 */ /* 0x001fcc000f8ec0ff */
[C---:B------:R-:W-:Y:S02]  /*0100*/  LEA R4, R8.reuse, UR4, 0x3 ;  /* 0x0000000408047c11 */ /* 0x040fe4000f8e18ff */
[C---:B------:R-:W-:Y:S02]  /*0110*/  LEA R6, R7.reuse, UR4, 0x3 ;  /* 0x0000000407067c11 */ /* 0x040fe4000f8e18ff */
[----:B------:R-:W-:Y:S02]  /*0120*/  LEA R5, R7, R4, 0x2 ;  /* 0x0000000407057211 */ /* 0x000fe400078e10ff */
[----:B------:R-:W-:-:S03]  /*0130*/  LEA R6, R8, R6, 0x2 ;  /* 0x0000000608067211 */ /* 0x000fc600078e10ff */
[----:B--2---:R-:W-:Y:S04]  /*0140*/  STS [R5], R0 ;  /* 0x0000000005007388 */ /* 0x004fe80000000800 */
[----:B------:R-:W0:Y:S04]  /*0150*/  LDS R7, [R6] ;  /* 0x0000000006077984 */ /* 0x000e280000000800 */
[----:B0-----:R-:W-:Y:S01]  /*0160*/  STG.E desc[UR6][R2.64], R7 ;  /* 0x0000000702007986 */ /* 0x001fe2000c101906 */
[----:B------:R-:W-:Y:S05]  /*0170*/  EXIT ;  /* 0x000000000000794d */ /* 0x000fea0003800000 */
.L_x_0:
[----:B------:R-:W-:-:S00]  /*0180*/  BRA `(.L_x_0) ;  /* 0xfffffffc00fc7947 */ /* 0x000fc0000383ffff */
[----:B------:R-:W-:-:S00]  /*0190*/  NOP ;  /* 0x0000000000007918 */ /* 0x000fc00000000000 */
        /* <DEDUP_REMOVED lines=14> */
.L_x_1:


//--------------------- .nv.shared._Z14blockTransposePfii --------------------------
	.section	.nv.shared._Z14blockTransposePfii,"aw",@nobits
	.sectionflags	@""
	.align	4
.nv.shared._Z14blockTransposePfii:
	.zero		1040


//--------------------- .nv.shared.reserved.0     --------------------------
	.section	.nv.shared.reserved.0,"aw",@nobits
	.weak		__nv_reservedSMEM_offset_0_alias
	.size		__nv_reservedSMEM_offset_0_alias, 0, 64
	.other		__nv_reservedSMEM_offset_0_alias,@"STO_CUDA_RESERVED_SHARED STV_DEFAULT"
__nv_reservedSMEM_offset_0_alias:
	.zero		0
	.zero		64


//--------------------- .nv.constant0._Z14blockTransposePfii --------------------------
	.section	.nv.constant0._Z14blockTransposePfii,"a",@progbits
	.sectionflags	@""
	.align	4
.nv.constant0._Z14blockTransposePfii:
	.zero		912


//--------------------- SYMBOLS --------------------------

	.type		.nv.reservedSmem.offset0,@object
	.size		.nv.reservedSmem.offset0,0x4
	.type		.nv.reservedSmem.cap,@object
	.size		.nv.reservedSmem.cap,0x4
